//
// Generated by NVIDIA NVVM Compiler
//
// Compiler Build ID: CL-36424714
// Cuda compilation tools, release 13.0, V13.0.88
// Based on NVVM 20.0.0
//

.version 9.0
.target sm_100
.address_size 64

	// .globl	_Z10dot_kernelPfS_S_

.visible .entry _Z10dot_kernelPfS_S_(
	.param .u64 .ptr .align 1 _Z10dot_kernelPfS_S__param_0,
	.param .u64 .ptr .align 1 _Z10dot_kernelPfS_S__param_1,
	.param .u64 .ptr .align 1 _Z10dot_kernelPfS_S__param_2
)
{
	.reg .pred 	%p<2>;
	.reg .b32 	%r<12>;
	.reg .b32 	%f<7>;
	.reg .b64 	%rd<12>;

	ld.param.u64 	%rd4, [_Z10dot_kernelPfS_S__param_0];
	ld.param.u64 	%rd5, [_Z10dot_kernelPfS_S__param_1];
	ld.param.u64 	%rd3, [_Z10dot_kernelPfS_S__param_2];
	cvta.to.global.u64 	%rd1, %rd5;
	cvta.to.global.u64 	%rd2, %rd4;
	mov.u32 	%r6, %ntid.x;
	mov.u32 	%r7, %ctaid.x;
	mov.u32 	%r8, %tid.x;
	mad.lo.s32 	%r1, %r6, %r7, %r8;
	mov.u32 	%r9, %nctaid.x;
	mul.lo.s32 	%r2, %r6, %r9;
	mov.f32 	%f6, 0f00000000;
	mov.b32 	%r11, 0;
$L__BB0_1:
	add.s32 	%r10, %r11, %r1;
	mul.wide.s32 	%rd6, %r10, 4;
	add.s64 	%rd7, %rd2, %rd6;
	ld.global.f32 	%f4, [%rd7];
	add.s64 	%rd8, %rd1, %rd6;
	ld.global.f32 	%f5, [%rd8];
	fma.rn.f32 	%f6, %f4, %f5, %f6;
	add.s32 	%r11, %r11, %r2;
	setp.lt.s32 	%p1, %r11, 100000000;
	@%p1 bra 	$L__BB0_1;
	cvta.to.global.u64 	%rd9, %rd3;
	mul.wide.s32 	%rd10, %r1, 4;
	add.s64 	%rd11, %rd9, %rd10;
	st.global.f32 	[%rd11], %f6;
	ret;

}


// ===== COMPILED SASS (sm_100) =====

	.target	sm_100

	.elftype	@"ET_EXEC"


//--------------------- .note.nv.tkinfo           --------------------------
	.section	.note.nv.tkinfo,"",@"SHT_NOTE"
	.sectionflags	@"SHF_NOTE_NV_TKINFO"
	.tkinfo
        /*0018*/ 	.word	0x00000002
        /*0030*/ 	.string	""
        /*0030*/ 	.string	"ptxas"
        /*0030*/ 	.string	"Cuda compilation tools, release 13.0, V13.0.88"
        /*0030*/ 	.string	"Build cuda_13.0.r13.0/compiler.36424714_0"
        /*0030*/ 	.string	"-arch sm_100 -m 64 "



//--------------------- .note.nv.cuinfo           --------------------------
	.section	.note.nv.cuinfo,"",@"SHT_NOTE"
	.sectionflags	@"SHF_NOTE_NV_CUINFO"
        /*0018*/ 	.short	0x0002
        /*001a*/ 	.short	0x0064
        /*001c*/ 	.short	0x0082
	.zero		2


//--------------------- .nv.info                  --------------------------
	.section	.nv.info,"",@"SHT_CUDA_INFO"
	.align	4


	//----- nvinfo : EIATTR_REGCOUNT
	.align		4
        /*0000*/ 	.byte	0x04, 0x2f
        /*0002*/ 	.short	(.L_1 - .L_0)
	.align		4
.L_0:
        /*0004*/ 	.word	index@(_Z10dot_kernelPfS_S_)
        /*0008*/ 	.word	0x00000010


	//----- nvinfo : EIATTR_FRAME_SIZE
	.align		4
.L_1:
        /*000c*/ 	.byte	0x04, 0x11
        /*000e*/ 	.short	(.L_3 - .L_2)
	.align		4
.L_2:
        /*0010*/ 	.word	index@(_Z10dot_kernelPfS_S_)
        /*0014*/ 	.word	0x00000000


	//----- nvinfo : EIATTR_MIN_STACK_SIZE
	.align		4
.L_3:
        /*0018*/ 	.byte	0x04, 0x12
        /*001a*/ 	.short	(.L_5 - .L_4)
	.align		4
.L_4:
        /*001c*/ 	.word	index@(_Z10dot_kernelPfS_S_)
        /*0020*/ 	.word	0x00000000
.L_5:


//--------------------- .nv.compat                --------------------------
	.section	.nv.compat,"",@"SHT_CUDA_COMPAT_INFO"
	.align	4
        /*0000*/ 	.byte	0x02, 0x09, 0x00, 0x00, 0x02, 0x02, 0x01, 0x00, 0x02, 0x05, 0x05, 0x00, 0x03, 0x07, 0x01, 0x01
        /*0010*/ 	.byte	0x02, 0x03, 0x00, 0x00, 0x02, 0x06, 0x01, 0x00, 0x04, 0x0b, 0x08, 0x00, 0x09, 0x00, 0x00, 0x00
        /*0020*/ 	.byte	0x00, 0x00, 0x00, 0x00


//--------------------- .nv.info._Z10dot_kernelPfS_S_ --------------------------
	.section	.nv.info._Z10dot_kernelPfS_S_,"",@"SHT_CUDA_INFO"
	.sectionflags	@""
	.align	4


	//----- nvinfo : EIATTR_CUDA_API_VERSION
	.align		4
        /*0000*/ 	.byte	0x04, 0x37
        /*0002*/ 	.short	(.L_7 - .L_6)
.L_6:
        /*0004*/ 	.word	0x00000082


	//----- nvinfo : EIATTR_KPARAM_INFO
	.align		4
.L_7:
        /*0008*/ 	.byte	0x04, 0x17
        /*000a*/ 	.short	(.L_9 - .L_8)
.L_8:
        /*000c*/ 	.word	0x00000000
        /*0010*/ 	.short	0x0002
        /*0012*/ 	.short	0x0010
        /*0014*/ 	.byte	0x00, 0xf5, 0x21, 0x00


	//----- nvinfo : EIATTR_KPARAM_INFO
	.align		4
.L_9:
        /*0018*/ 	.byte	0x04, 0x17
        /*001a*/ 	.short	(.L_11 - .L_10)
.L_10:
        /*001c*/ 	.word	0x00000000
        /*0020*/ 	.short	0x0001
        /*0022*/ 	.short	0x0008
        /*0024*/ 	.byte	0x00, 0xf5, 0x21, 0x00


	//----- nvinfo : EIATTR_KPARAM_INFO
	.align		4
.L_11:
        /*0028*/ 	.byte	0x04, 0x17
        /*002a*/ 	.short	(.L_13 - .L_12)
.L_12:
        /*002c*/ 	.word	0x00000000
        /*0030*/ 	.short	0x0000
        /*0032*/ 	.short	0x0000
        /*0034*/ 	.byte	0x00, 0xf5, 0x21, 0x00


	//----- nvinfo : EIATTR_SPARSE_MMA_MASK
	.align		4
.L_13:
        /*0038*/ 	.byte	0x03, 0x50
        /*003a*/ 	.short	0x0000


	//----- nvinfo : EIATTR_MAXREG_COUNT
	.align		4
        /*003c*/ 	.byte	0x03, 0x1b
        /*003e*/ 	.short	0x00ff


	//----- nvinfo : EIATTR_MERCURY_ISA_VERSION
	.align		4
        /*0040*/ 	.byte	0x03, 0x5f
        /*0042*/ 	.short	0x0101


	//----- nvinfo : EIATTR_VRC_CTA_INIT_COUNT
	.align		4
        /*0044*/ 	.byte	0x02, 0x4a
	.zero		1
	.zero		1


	//----- nvinfo : EIATTR_EXIT_INSTR_OFFSETS
	.align		4
        /*0048*/ 	.byte	0x04, 0x1c
        /*004a*/ 	.short	(.L_15 - .L_14)


	//   ....[0]....
.L_14:
        /*004c*/ 	.word	0x00000180


	//----- nvinfo : EIATTR_CBANK_PARAM_SIZE
	.align		4
.L_15:
        /*0050*/ 	.byte	0x03, 0x19
        /*0052*/ 	.short	0x0018


	//----- nvinfo : EIATTR_PARAM_CBANK
	.align		4
        /*0054*/ 	.byte	0x04, 0x0a
        /*0056*/ 	.short	(.L_17 - .L_16)
	.align		4
.L_16:
        /*0058*/ 	.word	index@(.nv.constant0._Z10dot_kernelPfS_S_)
        /*005c*/ 	.short	0x0380
        /*005e*/ 	.short	0x0018


	//----- nvinfo : EIATTR_SW_WAR
	.align		4
.L_17:
        /*0060*/ 	.byte	0x04, 0x36
        /*0062*/ 	.short	(.L_19 - .L_18)
.L_18:
        /*0064*/ 	.word	0x00000008
.L_19:


//--------------------- .nv.callgraph             --------------------------
	.section	.nv.callgraph,"",@"SHT_CUDA_CALLGRAPH"
	.align	4
	.sectionentsize	8
	.align		4
        /*0000*/ 	.word	0x00000000
	.align		4
        /*0004*/ 	.word	0xffffffff
	.align		4
        /*0008*/ 	.word	0x00000000
	.align		4
        /*000c*/ 	.word	0xfffffffe
	.align		4
        /*0010*/ 	.word	0x00000000
	.align		4
        /*0014*/ 	.word	0xfffffffd
	.align		4
        /*0018*/ 	.word	0x00000000
	.align		4
        /*001c*/ 	.word	0xfffffffc


//--------------------- .text._Z10dot_kernelPfS_S_ --------------------------
	.section	.text._Z10dot_kernelPfS_S_,"ax",@progbits
	.align	128
        .global         _Z10dot_kernelPfS_S_
        .type           _Z10dot_kernelPfS_S_,@function
        .size           _Z10dot_kernelPfS_S_,(.L_x_2 - _Z10dot_kernelPfS_S_)
        .other          _Z10dot_kernelPfS_S_,@"STO_CUDA_ENTRY STV_DEFAULT"
_Z10dot_kernelPfS_S_:
.text._Z10dot_kernelPfS_S_:
[----:B------:R-:W-:Y:S01]  /*0000*/  LDC R1, c[0x0][0x37c] ;  /* 0x0000df00ff017b82 */ /* 0x000fe20000000800 */
[----:B------:R-:W0:Y:S07]  /*0010*/  S2R R11, SR_CTAID.X ;  /* 0x00000000000b7919 */ /* 0x000e2e0000002500 */
[----:B------:R-:W1:Y:S01]  /*0020*/  LDC.64 R6, c[0x0][0x380] ;  /* 0x0000e000ff067b82 */ /* 0x000e620000000a00 */
[----:B------:R-:W2:Y:S01]  /*0030*/  LDCU UR4, c[0x0][0x360] ;  /* 0x00006c00ff0477ac */ /* 0x000ea20008000800 */
[----:B------:R-:W-:Y:S01]  /*0040*/  HFMA2 R13, -RZ, RZ, 0, 0 ;  /* 0x00000000ff0d7431 */ /* 0x000fe200000001ff */
[----:B------:R-:W0:Y:S01]  /*0050*/  S2R R0, SR_TID.X ;  /* 0x0000000000007919 */ /* 0x000e220000002100 */
[----:B------:R-:W2:Y:S04]  /*0060*/  LDCU UR5, c[0x0][0x370] ;  /* 0x00006e00ff0577ac */ /* 0x000ea80008000800 */
[----:B------:R-:W3:Y:S01]  /*0070*/  LDC.64 R8, c[0x0][0x388] ;  /* 0x0000e200ff087b82 */ /* 0x000ee20000000a00 */
[----:B------:R-:W4:Y:S01]  /*0080*/  LDCU.64 UR6, c[0x0][0x358] ;  /* 0x00006b00ff0677ac */ /* 0x000f220008000a00 */
[----:B--2---:R-:W-:-:S02]  /*0090*/  UIMAD UR5, UR4, UR5, URZ ;  /* 0x00000005040572a4 */ /* 0x004fc4000f8e02ff */
[----:B0-----:R-:W-:Y:S01]  /*00a0*/  IMAD R11, R11, UR4, R0 ;  /* 0x000000040b0b7c24 */ /* 0x001fe2000f8e0200 */
[----:B----4-:R-:W-:-:S09]  /*00b0*/  UMOV UR4, URZ ;  /* 0x000000ff00047c82 */ /* 0x010fd20008000000 */
.L_x_0:
[----:B------:R-:W-:-:S05]  /*00c0*/  IADD3 R5, PT, PT, R11, UR4, RZ ;  /* 0x000000040b057c10 */ /* 0x000fca000fffe0ff */
[----:B-1----:R-:W-:-:S04]  /*00d0*/  IMAD.WIDE R2, R5, 0x4, R6 ;  /* 0x0000000405027825 */ /* 0x002fc800078e0206 */
[----:B---3--:R-:W-:Y:S02]  /*00e0*/  IMAD.WIDE R4, R5, 0x4, R8 ;  /* 0x0000000405047825 */ /* 0x008fe400078e0208 */
[----:B------:R-:W2:Y:S04]  /*00f0*/  LDG.E R2, desc[UR6][R2.64] ;  /* 0x0000000602027981 */ /* 0x000ea8000c1e1900 */
[----:B------:R-:W2:Y:S01]  /*0100*/  LDG.E R4, desc[UR6][R4.64] ;  /* 0x0000000604047981 */ /* 0x000ea2000c1e1900 */
[----:B------:R-:W-:-:S04]  /*0110*/  UIADD3 UR4, UPT, UPT, UR5, UR4, URZ ;  /* 0x0000000405047290 */ /* 0x000fc8000fffe0ff */
[----:B------:R-:W-:Y:S01]  /*0120*/  UISETP.GE.AND UP0, UPT, UR4, 0x5f5e100, UPT ;  /* 0x05f5e1000400788c */ /* 0x000fe2000bf06270 */
[----:B--2---:R-:W-:-:S08]  /*0130*/  FFMA R13, R2, R4, R13 ;  /* 0x00000004020d7223 */ /* 0x004fd0000000000d */
[----:B------:R-:W-:Y:S05]  /*0140*/  BRA.U !UP0, `(.L_x_0) ;  /* 0xfffffffd08dc7547 */ /* 0x000fea000b83ffff */
[----:B------:R-:W0:Y:S02]  /*0150*/  LDC.64 R2, c[0x0][0x390] ;  /* 0x0000e400ff027b82 */ /* 0x000e240000000a00 */
[----:B0-----:R-:W-:-:S05]  /*0160*/  IMAD.WIDE R2, R11, 0x4, R2 ;  /* 0x000000040b027825 */ /* 0x001fca00078e0202 */
[----:B------:R-:W-:Y:S01]  /*0170*/  STG.E desc[UR6][R2.64], R13 ;  /* 0x0000000d02007986 */ /* 0x000fe2000c101906 */
[----:B------:R-:W-:Y:S05]  /*0180*/  EXIT ;  /* 0x000000000000794d */ /* 0x000fea0003800000 */
.L_x_1:
[----:B------:R-:W-:-:S00]  /*0190*/  BRA `(.L_x_1) ;  /* 0xfffffffc00fc7947 */ /* 0x000fc0000383ffff */
[----:B------:R-:W-:-:S00]  /*01a0*/  NOP ;  /* 0x0000000000007918 */ /* 0x000fc00000000000 */
        /* <DEDUP_REMOVED lines=13> */
.L_x_2:


//--------------------- .nv.shared.reserved.0     --------------------------
	.section	.nv.shared.reserved.0,"aw",@nobits
	.weak		__nv_reservedSMEM_offset_0_alias
	.size		__nv_reservedSMEM_offset_0_alias, 0, 64
	.other		__nv_reservedSMEM_offset_0_alias,@"STO_CUDA_RESERVED_SHARED STV_DEFAULT"
__nv_reservedSMEM_offset_0_alias:
	.zero		0
	.zero		64


//--------------------- .nv.constant0._Z10dot_kernelPfS_S_ --------------------------
	.section	.nv.constant0._Z10dot_kernelPfS_S_,"a",@progbits
	.sectionflags	@""
	.align	4
.nv.constant0._Z10dot_kernelPfS_S_:
	.zero		920


//--------------------- SYMBOLS --------------------------

	.type		.nv.reservedSmem.offset0,@object
	.size		.nv.reservedSmem.offset0,0x4
